//
// Generated by NVIDIA NVVM Compiler
//
// Compiler Build ID: CL-36424714
// Cuda compilation tools, release 13.0, V13.0.88
// Based on NVVM 20.0.0
//

.version 9.0
.target sm_100
.address_size 64

	// .globl	_Z9histogramPiS_ii
.extern .shared .align 16 .b8 s_hist[];

.visible .entry _Z9histogramPiS_ii(
	.param .u64 .ptr .align 1 _Z9histogramPiS_ii_param_0,
	.param .u64 .ptr .align 1 _Z9histogramPiS_ii_param_1,
	.param .u32 _Z9histogramPiS_ii_param_2,
	.param .u32 _Z9histogramPiS_ii_param_3
)
{
	.reg .pred 	%p<11>;
	.reg .b32 	%r<69>;
	.reg .b64 	%rd<15>;

	ld.param.u64 	%rd4, [_Z9histogramPiS_ii_param_0];
	ld.param.u64 	%rd3, [_Z9histogramPiS_ii_param_1];
	ld.param.u32 	%r18, [_Z9histogramPiS_ii_param_2];
	ld.param.u32 	%r19, [_Z9histogramPiS_ii_param_3];
	cvta.to.global.u64 	%rd1, %rd4;
	mov.u32 	%r68, %tid.x;
	mov.u32 	%r20, %ctaid.x;
	mov.u32 	%r2, %ntid.x;
	mad.lo.s32 	%r66, %r20, %r2, %r68;
	mov.u32 	%r21, %nctaid.x;
	mul.lo.s32 	%r4, %r2, %r21;
	setp.ge.s32 	%p1, %r68, %r19;
	@%p1 bra 	$L__BB0_3;
	mov.u32 	%r63, %r68;
$L__BB0_2:
	shl.b32 	%r22, %r63, 2;
	mov.u32 	%r23, s_hist;
	add.s32 	%r24, %r23, %r22;
	mov.b32 	%r25, 0;
	st.shared.u32 	[%r24], %r25;
	add.s32 	%r63, %r63, %r2;
	setp.lt.s32 	%p2, %r63, %r19;
	@%p2 bra 	$L__BB0_2;
$L__BB0_3:
	bar.sync 	0;
	setp.ge.s32 	%p3, %r66, %r18;
	@%p3 bra 	$L__BB0_10;
	add.s32 	%r26, %r66, %r4;
	max.s32 	%r27, %r18, %r26;
	setp.lt.s32 	%p4, %r26, %r18;
	selp.u32 	%r28, 1, 0, %p4;
	add.s32 	%r29, %r26, %r28;
	sub.s32 	%r30, %r27, %r29;
	div.u32 	%r31, %r30, %r4;
	add.s32 	%r7, %r31, %r28;
	and.b32  	%r32, %r7, 3;
	setp.eq.s32 	%p5, %r32, 3;
	@%p5 bra 	$L__BB0_7;
	add.s32 	%r33, %r7, 1;
	and.b32  	%r34, %r33, 3;
	neg.s32 	%r64, %r34;
$L__BB0_6:
	.pragma "nounroll";
	mul.wide.s32 	%rd5, %r66, 4;
	add.s64 	%rd6, %rd1, %rd5;
	ld.global.u32 	%r35, [%rd6];
	shl.b32 	%r36, %r35, 2;
	mov.u32 	%r37, s_hist;
	add.s32 	%r38, %r37, %r36;
	atom.shared.add.u32 	%r39, [%r38], 1;
	add.s32 	%r66, %r66, %r4;
	add.s32 	%r64, %r64, 1;
	setp.ne.s32 	%p6, %r64, 0;
	@%p6 bra 	$L__BB0_6;
$L__BB0_7:
	setp.lt.u32 	%p7, %r7, 3;
	@%p7 bra 	$L__BB0_10;
	mov.u32 	%r42, s_hist;
	mul.wide.s32 	%rd9, %r4, 4;
	shl.b32 	%r57, %r4, 2;
$L__BB0_9:
	mul.wide.s32 	%rd7, %r66, 4;
	add.s64 	%rd8, %rd1, %rd7;
	ld.global.u32 	%r40, [%rd8];
	shl.b32 	%r41, %r40, 2;
	add.s32 	%r43, %r42, %r41;
	atom.shared.add.u32 	%r44, [%r43], 1;
	add.s64 	%rd10, %rd8, %rd9;
	ld.global.u32 	%r45, [%rd10];
	shl.b32 	%r46, %r45, 2;
	add.s32 	%r47, %r42, %r46;
	atom.shared.add.u32 	%r48, [%r47], 1;
	add.s64 	%rd11, %rd10, %rd9;
	ld.global.u32 	%r49, [%rd11];
	shl.b32 	%r50, %r49, 2;
	add.s32 	%r51, %r42, %r50;
	atom.shared.add.u32 	%r52, [%r51], 1;
	add.s64 	%rd12, %rd11, %rd9;
	ld.global.u32 	%r53, [%rd12];
	shl.b32 	%r54, %r53, 2;
	add.s32 	%r55, %r42, %r54;
	atom.shared.add.u32 	%r56, [%r55], 1;
	add.s32 	%r66, %r57, %r66;
	setp.lt.s32 	%p8, %r66, %r18;
	@%p8 bra 	$L__BB0_9;
$L__BB0_10:
	setp.ge.s32 	%p9, %r68, %r19;
	bar.sync 	0;
	@%p9 bra 	$L__BB0_13;
	cvta.to.global.u64 	%rd2, %rd3;
	mov.u32 	%r59, s_hist;
$L__BB0_12:
	mul.wide.s32 	%rd13, %r68, 4;
	add.s64 	%rd14, %rd2, %rd13;
	shl.b32 	%r58, %r68, 2;
	add.s32 	%r60, %r59, %r58;
	ld.shared.u32 	%r61, [%r60];
	atom.global.add.u32 	%r62, [%rd14], %r61;
	add.s32 	%r68, %r68, %r2;
	setp.lt.s32 	%p10, %r68, %r19;
	@%p10 bra 	$L__BB0_12;
$L__BB0_13:
	ret;

}


// ===== COMPILED SASS (sm_100) =====

	.target	sm_100

	.elftype	@"ET_EXEC"


//--------------------- .note.nv.tkinfo           --------------------------
	.section	.note.nv.tkinfo,"",@"SHT_NOTE"
	.sectionflags	@"SHF_NOTE_NV_TKINFO"
	.tkinfo
        /*0018*/ 	.word	0x00000002
        /*0030*/ 	.string	""
        /*0030*/ 	.string	"ptxas"
        /*0030*/ 	.string	"Cuda compilation tools, release 13.0, V13.0.88"
        /*0030*/ 	.string	"Build cuda_13.0.r13.0/compiler.36424714_0"
        /*0030*/ 	.string	"-arch sm_100 -m 64 "



//--------------------- .note.nv.cuinfo           --------------------------
	.section	.note.nv.cuinfo,"",@"SHT_NOTE"
	.sectionflags	@"SHF_NOTE_NV_CUINFO"
        /*0018*/ 	.short	0x0002
        /*001a*/ 	.short	0x0064
        /*001c*/ 	.short	0x0082
	.zero		2


//--------------------- .nv.info                  --------------------------
	.section	.nv.info,"",@"SHT_CUDA_INFO"
	.align	4


	//----- nvinfo : EIATTR_REGCOUNT
	.align		4
        /*0000*/ 	.byte	0x04, 0x2f
        /*0002*/ 	.short	(.L_1 - .L_0)
	.align		4
.L_0:
        /*0004*/ 	.word	index@(_Z9histogramPiS_ii)
        /*0008*/ 	.word	0x00000016


	//----- nvinfo : EIATTR_FRAME_SIZE
	.align		4
.L_1:
        /*000c*/ 	.byte	0x04, 0x11
        /*000e*/ 	.short	(.L_3 - .L_2)
	.align		4
.L_2:
        /*0010*/ 	.word	index@(_Z9histogramPiS_ii)
        /*0014*/ 	.word	0x00000000


	//----- nvinfo : EIATTR_MIN_STACK_SIZE
	.align		4
.L_3:
        /*0018*/ 	.byte	0x04, 0x12
        /*001a*/ 	.short	(.L_5 - .L_4)
	.align		4
.L_4:
        /*001c*/ 	.word	index@(_Z9histogramPiS_ii)
        /*0020*/ 	.word	0x00000000
.L_5:


//--------------------- .nv.compat                --------------------------
	.section	.nv.compat,"",@"SHT_CUDA_COMPAT_INFO"
	.align	4
        /*0000*/ 	.byte	0x02, 0x09, 0x00, 0x00, 0x02, 0x02, 0x01, 0x00, 0x02, 0x05, 0x05, 0x00, 0x03, 0x07, 0x01, 0x01
        /*0010*/ 	.byte	0x02, 0x03, 0x00, 0x00, 0x02, 0x06, 0x01, 0x00, 0x04, 0x0b, 0x08, 0x00, 0x09, 0x00, 0x00, 0x00
        /*0020*/ 	.byte	0x00, 0x00, 0x00, 0x00


//--------------------- .nv.info._Z9histogramPiS_ii --------------------------
	.section	.nv.info._Z9histogramPiS_ii,"",@"SHT_CUDA_INFO"
	.sectionflags	@""
	.align	4


	//----- nvinfo : EIATTR_CUDA_API_VERSION
	.align		4
        /*0000*/ 	.byte	0x04, 0x37
        /*0002*/ 	.short	(.L_7 - .L_6)
.L_6:
        /*0004*/ 	.word	0x00000082


	//----- nvinfo : EIATTR_KPARAM_INFO
	.align		4
.L_7:
        /*0008*/ 	.byte	0x04, 0x17
        /*000a*/ 	.short	(.L_9 - .L_8)
.L_8:
        /*000c*/ 	.word	0x00000000
        /*0010*/ 	.short	0x0003
        /*0012*/ 	.short	0x0014
        /*0014*/ 	.byte	0x00, 0xf0, 0x11, 0x00


	//----- nvinfo : EIATTR_KPARAM_INFO
	.align		4
.L_9:
        /*0018*/ 	.byte	0x04, 0x17
        /*001a*/ 	.short	(.L_11 - .L_10)
.L_10:
        /*001c*/ 	.word	0x00000000
        /*0020*/ 	.short	0x0002
        /*0022*/ 	.short	0x0010
        /*0024*/ 	.byte	0x00, 0xf0, 0x11, 0x00


	//----- nvinfo : EIATTR_KPARAM_INFO
	.align		4
.L_11:
        /*0028*/ 	.byte	0x04, 0x17
        /*002a*/ 	.short	(.L_13 - .L_12)
.L_12:
        /*002c*/ 	.word	0x00000000
        /*0030*/ 	.short	0x0001
        /*0032*/ 	.short	0x0008
        /*0034*/ 	.byte	0x00, 0xf5, 0x21, 0x00


	//----- nvinfo : EIATTR_KPARAM_INFO
	.align		4
.L_13:
        /*0038*/ 	.byte	0x04, 0x17
        /*003a*/ 	.short	(.L_15 - .L_14)
.L_14:
        /*003c*/ 	.word	0x00000000
        /*0040*/ 	.short	0x0000
        /*0042*/ 	.short	0x0000
        /*0044*/ 	.byte	0x00, 0xf5, 0x21, 0x00


	//----- nvinfo : EIATTR_SPARSE_MMA_MASK
	.align		4
.L_15:
        /*0048*/ 	.byte	0x03, 0x50
        /*004a*/ 	.short	0x0000


	//----- nvinfo : EIATTR_MAXREG_COUNT
	.align		4
        /*004c*/ 	.byte	0x03, 0x1b
        /*004e*/ 	.short	0x00ff


	//----- nvinfo : EIATTR_NUM_BARRIERS
	.align		4
        /*0050*/ 	.byte	0x02, 0x4c
        /*0052*/ 	.byte	0x01
	.zero		1


	//----- nvinfo : EIATTR_MERCURY_ISA_VERSION
	.align		4
        /*0054*/ 	.byte	0x03, 0x5f
        /*0056*/ 	.short	0x0101


	//----- nvinfo : EIATTR_VRC_CTA_INIT_COUNT
	.align		4
        /*0058*/ 	.byte	0x02, 0x4a
	.zero		1
	.zero		1


	//----- nvinfo : EIATTR_EXIT_INSTR_OFFSETS
	.align		4
        /*005c*/ 	.byte	0x04, 0x1c
        /*005e*/ 	.short	(.L_17 - .L_16)


	//   ....[0]....
.L_16:
        /*0060*/ 	.word	0x00000630


	//   ....[1]....
        /*0064*/ 	.word	0x000006f0


	//----- nvinfo : EIATTR_CRS_STACK_SIZE
	.align		4
.L_17:
        /*0068*/ 	.byte	0x04, 0x1e
        /*006a*/ 	.short	(.L_19 - .L_18)
.L_18:
        /*006c*/ 	.word	0x00000000


	//----- nvinfo : EIATTR_CBANK_PARAM_SIZE
	.align		4
.L_19:
        /*0070*/ 	.byte	0x03, 0x19
        /*0072*/ 	.short	0x0018


	//----- nvinfo : EIATTR_PARAM_CBANK
	.align		4
        /*0074*/ 	.byte	0x04, 0x0a
        /*0076*/ 	.short	(.L_21 - .L_20)
	.align		4
.L_20:
        /*0078*/ 	.word	index@(.nv.constant0._Z9histogramPiS_ii)
        /*007c*/ 	.short	0x0380
        /*007e*/ 	.short	0x0018


	//----- nvinfo : EIATTR_SW_WAR
	.align		4
.L_21:
        /*0080*/ 	.byte	0x04, 0x36
        /*0082*/ 	.short	(.L_23 - .L_22)
.L_22:
        /*0084*/ 	.word	0x00000008
.L_23:


//--------------------- .nv.callgraph             --------------------------
	.section	.nv.callgraph,"",@"SHT_CUDA_CALLGRAPH"
	.align	4
	.sectionentsize	8
	.align		4
        /*0000*/ 	.word	0x00000000
	.align		4
        /*0004*/ 	.word	0xffffffff
	.align		4
        /*0008*/ 	.word	0x00000000
	.align		4
        /*000c*/ 	.word	0xfffffffe
	.align		4
        /*0010*/ 	.word	0x00000000
	.align		4
        /*0014*/ 	.word	0xfffffffd
	.align		4
        /*0018*/ 	.word	0x00000000
	.align		4
        /*001c*/ 	.word	0xfffffffc


//--------------------- .text._Z9histogramPiS_ii  --------------------------
	.section	.text._Z9histogramPiS_ii,"ax",@progbits
	.align	128
        .global         _Z9histogramPiS_ii
        .type           _Z9histogramPiS_ii,@function
        .size           _Z9histogramPiS_ii,(.L_x_11 - _Z9histogramPiS_ii)
        .other          _Z9histogramPiS_ii,@"STO_CUDA_ENTRY STV_DEFAULT"
_Z9histogramPiS_ii:
.text._Z9histogramPiS_ii:
[----:B------:R-:W-:Y:S01]  /*0000*/  LDC R1, c[0x0][0x37c] ;  /* 0x0000df00ff017b82 */ /* 0x000fe20000000800 */
[----:B------:R-:W0:Y:S01]  /*0010*/  S2R R0, SR_TID.X ;  /* 0x0000000000007919 */ /* 0x000e220000002100 */
[----:B------:R-:W0:Y:S06]  /*0020*/  LDCU UR8, c[0x0][0x394] ;  /* 0x00007280ff0877ac */ /* 0x000e2c0008000800 */
[----:B------:R-:W1:Y:S01]  /*0030*/  S2UR UR4, SR_CTAID.X ;  /* 0x00000000000479c3 */ /* 0x000e620000002500 */
[----:B------:R-:W-:Y:S01]  /*0040*/  BSSY.RECONVERGENT B0, `(.L_x_0) ;  /* 0x0000011000007945 */ /* 0x000fe20003800200 */
[----:B------:R-:W2:Y:S06]  /*0050*/  LDCU UR9, c[0x0][0x390] ;  /* 0x00007200ff0977ac */ /* 0x000eac0008000800 */
[----:B------:R-:W1:Y:S01]  /*0060*/  LDC R3, c[0x0][0x360] ;  /* 0x0000d800ff037b82 */ /* 0x000e620000000800 */
[----:B------:R-:W3:Y:S01]  /*0070*/  LDCU UR5, c[0x0][0x370] ;  /* 0x00006e00ff0577ac */ /* 0x000ee20008000800 */
[----:B0-----:R-:W-:Y:S01]  /*0080*/  ISETP.GE.AND P0, PT, R0, UR8, PT ;  /* 0x0000000800007c0c */ /* 0x001fe2000bf06270 */
[----:B-1----:R-:W-:-:S02]  /*0090*/  IMAD R2, R3, UR4, R0 ;  /* 0x0000000403027c24 */ /* 0x002fc4000f8e0200 */
[----:B---3--:R-:W-:-:S10]  /*00a0*/  IMAD R5, R3, UR5, RZ ;  /* 0x0000000503057c24 */ /* 0x008fd4000f8e02ff */
[----:B--2---:R-:W-:Y:S05]  /*00b0*/  @P0 BRA `(.L_x_1) ;  /* 0x0000000000240947 */ /* 0x004fea0003800000 */
[----:B------:R-:W0:Y:S01]  /*00c0*/  S2R R7, SR_CgaCtaId ;  /* 0x0000000000077919 */ /* 0x000e220000008800 */
[----:B------:R-:W-:Y:S01]  /*00d0*/  MOV R6, 0x400 ;  /* 0x0000040000067802 */ /* 0x000fe20000000f00 */
[----:B------:R-:W-:-:S03]  /*00e0*/  IMAD.MOV.U32 R4, RZ, RZ, R0 ;  /* 0x000000ffff047224 */ /* 0x000fc600078e0000 */
[----:B0-----:R-:W-:-:S07]  /*00f0*/  LEA R7, R7, R6, 0x18 ;  /* 0x0000000607077211 */ /* 0x001fce00078ec0ff */
.L_x_2:
[----:B------:R-:W-:Y:S02]  /*0100*/  IMAD R6, R4, 0x4, R7 ;  /* 0x0000000404067824 */ /* 0x000fe400078e0207 */
[----:B------:R-:W-:-:S03]  /*0110*/  IMAD.IADD R4, R3, 0x1, R4 ;  /* 0x0000000103047824 */ /* 0x000fc600078e0204 */
[----:B------:R0:W-:Y:S02]  /*0120*/  STS [R6], RZ ;  /* 0x000000ff06007388 */ /* 0x0001e40000000800 */
[----:B------:R-:W-:-:S13]  /*0130*/  ISETP.GE.AND P0, PT, R4, UR8, PT ;  /* 0x0000000804007c0c */ /* 0x000fda000bf06270 */
[----:B0-----:R-:W-:Y:S05]  /*0140*/  @!P0 BRA `(.L_x_2) ;  /* 0xfffffffc00ec8947 */ /* 0x001fea000383ffff */
.L_x_1:
[----:B------:R-:W-:Y:S05]  /*0150*/  BSYNC.RECONVERGENT B0 ;  /* 0x0000000000007941 */ /* 0x000fea0003800200 */
.L_x_0:
[----:B------:R-:W-:Y:S01]  /*0160*/  BAR.SYNC.DEFER_BLOCKING 0x0 ;  /* 0x0000000000007b1d */ /* 0x000fe20000010000 */
[----:B------:R-:W-:-:S05]  /*0170*/  ISETP.GE.AND P0, PT, R2, UR9, PT ;  /* 0x0000000902007c0c */ /* 0x000fca000bf06270 */
[----:B------:R-:W0:Y:S01]  /*0180*/  LDCU.64 UR6, c[0x0][0x358] ;  /* 0x00006b00ff0677ac */ /* 0x000e220008000a00 */
[----:B------:R-:W-:Y:S07]  /*0190*/  BSSY.RECONVERGENT B0, `(.L_x_3) ;  /* 0x0000047000007945 */ /* 0x000fee0003800200 */
[----:B------:R-:W-:Y:S05]  /*01a0*/  @P0 BRA `(.L_x_4) ;  /* 0x0000000400140947 */ /* 0x000fea0003800000 */
[----:B------:R-:W1:Y:S01]  /*01b0*/  I2F.U32.RP R10, R5 ;  /* 0x00000005000a7306 */ /* 0x000e620000209000 */
[C---:B------:R-:W-:Y:S01]  /*01c0*/  IMAD.IADD R4, R5.reuse, 0x1, R2 ;  /* 0x0000000105047824 */ /* 0x040fe200078e0202 */
[----:B------:R-:W-:Y:S01]  /*01d0*/  ISETP.NE.U32.AND P2, PT, R5, RZ, PT ;  /* 0x000000ff0500720c */ /* 0x000fe20003f45070 */
[----:B------:R-:W-:Y:S01]  /*01e0*/  IMAD.MOV R11, RZ, RZ, -R5 ;  /* 0x000000ffff0b7224 */ /* 0x000fe200078e0a05 */
[----:B------:R-:W-:Y:S02]  /*01f0*/  BSSY.RECONVERGENT B1, `(.L_x_5) ;  /* 0x0000028000017945 */ /* 0x000fe40003800200 */
[C---:B------:R-:W-:Y:S02]  /*0200*/  ISETP.GE.AND P0, PT, R4.reuse, UR9, PT ;  /* 0x0000000904007c0c */ /* 0x040fe4000bf06270 */
[----:B------:R-:W-:Y:S02]  /*0210*/  VIMNMX R9, PT, PT, R4, UR9, !PT ;  /* 0x0000000904097c48 */ /* 0x000fe4000ffe0100 */
[----:B------:R-:W-:-:S04]  /*0220*/  SEL R8, RZ, 0x1, P0 ;  /* 0x00000001ff087807 */ /* 0x000fc80000000000 */
[----:B------:R-:W-:Y:S01]  /*0230*/  IADD3 R4, PT, PT, R9, -R4, -R8 ;  /* 0x8000000409047210 */ /* 0x000fe20007ffe808 */
[----:B-1----:R-:W1:Y:S02]  /*0240*/  MUFU.RCP R10, R10 ;  /* 0x0000000a000a7308 */ /* 0x002e640000001000 */
[----:B-1----:R-:W-:-:S06]  /*0250*/  IADD3 R6, PT, PT, R10, 0xffffffe, RZ ;  /* 0x0ffffffe0a067810 */ /* 0x002fcc0007ffe0ff */
[----:B------:R1:W2:Y:S02]  /*0260*/  F2I.FTZ.U32.TRUNC.NTZ R7, R6 ;  /* 0x0000000600077305 */ /* 0x0002a4000021f000 */
[----:B-1----:R-:W-:Y:S02]  /*0270*/  IMAD.MOV.U32 R6, RZ, RZ, RZ ;  /* 0x000000ffff067224 */ /* 0x002fe400078e00ff */
[----:B--2---:R-:W-:-:S04]  /*0280*/  IMAD R11, R11, R7, RZ ;  /* 0x000000070b0b7224 */ /* 0x004fc800078e02ff */
[----:B------:R-:W-:-:S06]  /*0290*/  IMAD.HI.U32 R7, R7, R11, R6 ;  /* 0x0000000b07077227 */ /* 0x000fcc00078e0006 */
[----:B------:R-:W-:-:S05]  /*02a0*/  IMAD.HI.U32 R7, R7, R4, RZ ;  /* 0x0000000407077227 */ /* 0x000fca00078e00ff */
[----:B------:R-:W-:-:S05]  /*02b0*/  IADD3 R6, PT, PT, -R7, RZ, RZ ;  /* 0x000000ff07067210 */ /* 0x000fca0007ffe1ff */
[----:B------:R-:W-:-:S05]  /*02c0*/  IMAD R4, R5, R6, R4 ;  /* 0x0000000605047224 */ /* 0x000fca00078e0204 */
[----:B------:R-:W-:-:S13]  /*02d0*/  ISETP.GE.U32.AND P0, PT, R4, R5, PT ;  /* 0x000000050400720c */ /* 0x000fda0003f06070 */
[----:B------:R-:W-:Y:S02]  /*02e0*/  @P0 IMAD.IADD R4, R4, 0x1, -R5 ;  /* 0x0000000104040824 */ /* 0x000fe400078e0a05 */
[----:B------:R-:W-:-:S03]  /*02f0*/  @P0 VIADD R7, R7, 0x1 ;  /* 0x0000000107070836 */ /* 0x000fc60000000000 */
[----:B------:R-:W-:-:S13]  /*0300*/  ISETP.GE.U32.AND P1, PT, R4, R5, PT ;  /* 0x000000050400720c */ /* 0x000fda0003f26070 */
[----:B------:R-:W-:Y:S01]  /*0310*/  @P1 VIADD R7, R7, 0x1 ;  /* 0x0000000107071836 */ /* 0x000fe20000000000 */
[----:B------:R-:W-:-:S04]  /*0320*/  @!P2 LOP3.LUT R7, RZ, R5, RZ, 0x33, !PT ;  /* 0x00000005ff07a212 */ /* 0x000fc800078e33ff */
[----:B------:R-:W-:-:S04]  /*0330*/  IADD3 R4, PT, PT, R8, R7, RZ ;  /* 0x0000000708047210 */ /* 0x000fc80007ffe0ff */
[C---:B------:R-:W-:Y:S02]  /*0340*/  LOP3.LUT R6, R4.reuse, 0x3, RZ, 0xc0, !PT ;  /* 0x0000000304067812 */ /* 0x040fe400078ec0ff */
[----:B------:R-:W-:Y:S02]  /*0350*/  ISETP.GE.U32.AND P1, PT, R4, 0x3, PT ;  /* 0x000000030400780c */ /* 0x000fe40003f26070 */
[----:B------:R-:W-:-:S13]  /*0360*/  ISETP.NE.AND P0, PT, R6, 0x3, PT ;  /* 0x000000030600780c */ /* 0x000fda0003f05270 */
[----:B------:R-:W-:Y:S05]  /*0370*/  @!P0 BRA `(.L_x_6) ;  /* 0x00000000003c8947 */ /* 0x000fea0003800000 */
[----:B------:R-:W1:Y:S01]  /*0380*/  S2R R9, SR_CgaCtaId ;  /* 0x0000000000097919 */ /* 0x000e620000008800 */
[----:B------:R-:W2:Y:S01]  /*0390*/  LDC.64 R6, c[0x0][0x380] ;  /* 0x0000e000ff067b82 */ /* 0x000ea20000000a00 */
[----:B------:R-:W-:Y:S01]  /*03a0*/  VIADD R4, R4, 0x1 ;  /* 0x0000000104047836 */ /* 0x000fe20000000000 */
[----:B------:R-:W-:-:S04]  /*03b0*/  MOV R8, 0x400 ;  /* 0x0000040000087802 */ /* 0x000fc80000000f00 */
[----:B------:R-:W-:-:S05]  /*03c0*/  LOP3.LUT R4, R4, 0x3, RZ, 0xc0, !PT ;  /* 0x0000000304047812 */ /* 0x000fca00078ec0ff */
[----:B------:R-:W-:Y:S01]  /*03d0*/  IMAD.MOV R4, RZ, RZ, -R4 ;  /* 0x000000ffff047224 */ /* 0x000fe200078e0a04 */
[----:B-1----:R-:W-:-:S07]  /*03e0*/  LEA R11, R9, R8, 0x18 ;  /* 0x00000008090b7211 */ /* 0x002fce00078ec0ff */
.L_x_7:
[----:B--2---:R-:W-:-:S06]  /*03f0*/  IMAD.WIDE R8, R2, 0x4, R6 ;  /* 0x0000000402087825 */ /* 0x004fcc00078e0206 */
[----:B0-----:R-:W2:Y:S01]  /*0400*/  LDG.E R8, desc[UR6][R8.64] ;  /* 0x0000000608087981 */ /* 0x001ea2000c1e1900 */
[----:B------:R-:W-:Y:S01]  /*0410*/  IADD3 R4, PT, PT, R4, 0x1, RZ ;  /* 0x0000000104047810 */ /* 0x000fe20007ffe0ff */
[----:B------:R-:W-:-:S03]  /*0420*/  IMAD.IADD R2, R5, 0x1, R2 ;  /* 0x0000000105027824 */ /* 0x000fc600078e0202 */
[----:B------:R-:W-:Y:S01]  /*0430*/  ISETP.NE.AND P0, PT, R4, RZ, PT ;  /* 0x000000ff0400720c */ /* 0x000fe20003f05270 */
[----:B-12---:R-:W-:-:S05]  /*0440*/  IMAD R10, R8, 0x4, R11 ;  /* 0x00000004080a7824 */ /* 0x006fca00078e020b */
[----:B------:R1:W-:Y:S07]  /*0450*/  ATOMS.POPC.INC.32 RZ, [R10+URZ] ;  /* 0x000000000aff7f8c */ /* 0x0003ee000d8000ff */
[----:B------:R-:W-:Y:S05]  /*0460*/  @P0 BRA `(.L_x_7) ;  /* 0xfffffffc00e00947 */ /* 0x000fea000383ffff */
.L_x_6:
[----:B0-----:R-:W-:Y:S05]  /*0470*/  BSYNC.RECONVERGENT B1 ;  /* 0x0000000000017941 */ /* 0x001fea0003800200 */
.L_x_5:
[----:B------:R-:W-:Y:S05]  /*0480*/  @!P1 BRA `(.L_x_4) ;  /* 0x00000000005c9947 */ /* 0x000fea0003800000 */
[----:B------:R-:W0:Y:S01]  /*0490*/  S2R R9, SR_CgaCtaId ;  /* 0x0000000000097919 */ /* 0x000e220000008800 */
[----:B------:R-:W2:Y:S01]  /*04a0*/  LDC.64 R6, c[0x0][0x380] ;  /* 0x0000e000ff067b82 */ /* 0x000ea20000000a00 */
[----:B------:R-:W-:-:S04]  /*04b0*/  MOV R4, 0x400 ;  /* 0x0000040000047802 */ /* 0x000fc80000000f00 */
[----:B0-----:R-:W-:-:S07]  /*04c0*/  LEA R19, R9, R4, 0x18 ;  /* 0x0000000409137211 */ /* 0x001fce00078ec0ff */
.L_x_8:
[----:B--2---:R-:W-:-:S04]  /*04d0*/  IMAD.WIDE R14, R2, 0x4, R6 ;  /* 0x00000004020e7825 */ /* 0x004fc800078e0206 */
[C---:B------:R-:W-:Y:S02]  /*04e0*/  IMAD.WIDE R8, R5.reuse, 0x4, R14 ;  /* 0x0000000405087825 */ /* 0x040fe400078e020e */
[----:B------:R-:W2:Y:S02]  /*04f0*/  LDG.E R14, desc[UR6][R14.64] ;  /* 0x000000060e0e7981 */ /* 0x000ea4000c1e1900 */
[C---:B-1----:R-:W-:Y:S02]  /*0500*/  IMAD.WIDE R10, R5.reuse, 0x4, R8 ;  /* 0x00000004050a7825 */ /* 0x042fe400078e0208 */
[----:B------:R-:W3:Y:S02]  /*0510*/  LDG.E R8, desc[UR6][R8.64] ;  /* 0x0000000608087981 */ /* 0x000ee4000c1e1900 */
[C---:B------:R-:W-:Y:S02]  /*0520*/  IMAD.WIDE R12, R5.reuse, 0x4, R10 ;  /* 0x00000004050c7825 */ /* 0x040fe400078e020a */
[----:B------:R-:W4:Y:S04]  /*0530*/  LDG.E R10, desc[UR6][R10.64] ;  /* 0x000000060a0a7981 */ /* 0x000f28000c1e1900 */
[----:B------:R-:W5:Y:S01]  /*0540*/  LDG.E R12, desc[UR6][R12.64] ;  /* 0x000000060c0c7981 */ /* 0x000f62000c1e1900 */
[----:B------:R-:W-:-:S04]  /*0550*/  LEA R2, R5, R2, 0x2 ;  /* 0x0000000205027211 */ /* 0x000fc800078e10ff */
[----:B------:R-:W-:Y:S01]  /*0560*/  ISETP.GE.AND P0, PT, R2, UR9, PT ;  /* 0x0000000902007c0c */ /* 0x000fe2000bf06270 */
[----:B0-2---:R-:W-:-:S05]  /*0570*/  IMAD R4, R14, 0x4, R19 ;  /* 0x000000040e047824 */ /* 0x005fca00078e0213 */
[----:B------:R0:W-:Y:S01]  /*0580*/  ATOMS.POPC.INC.32 RZ, [R4+URZ] ;  /* 0x0000000004ff7f8c */ /* 0x0001e2000d8000ff */
[----:B---3--:R-:W-:-:S05]  /*0590*/  LEA R16, R8, R19, 0x2 ;  /* 0x0000001308107211 */ /* 0x008fca00078e10ff */
[----:B------:R0:W-:Y:S01]  /*05a0*/  ATOMS.POPC.INC.32 RZ, [R16+URZ] ;  /* 0x0000000010ff7f8c */ /* 0x0001e2000d8000ff */
[--C-:B----4-:R-:W-:Y:S02]  /*05b0*/  IMAD R17, R10, 0x4, R19.reuse ;  /* 0x000000040a117824 */ /* 0x110fe400078e0213 */
[----:B-----5:R-:W-:-:S03]  /*05c0*/  IMAD R18, R12, 0x4, R19 ;  /* 0x000000040c127824 */ /* 0x020fc600078e0213 */
[----:B------:R0:W-:Y:S04]  /*05d0*/  ATOMS.POPC.INC.32 RZ, [R17+URZ] ;  /* 0x0000000011ff7f8c */ /* 0x0001e8000d8000ff */
[----:B------:R0:W-:Y:S01]  /*05e0*/  ATOMS.POPC.INC.32 RZ, [R18+URZ] ;  /* 0x0000000012ff7f8c */ /* 0x0001e2000d8000ff */
[----:B------:R-:W-:Y:S05]  /*05f0*/  @!P0 BRA `(.L_x_8) ;  /* 0xfffffffc00b48947 */ /* 0x000fea000383ffff */
.L_x_4:
[----:B0-----:R-:W-:Y:S05]  /*0600*/  BSYNC.RECONVERGENT B0 ;  /* 0x0000000000007941 */ /* 0x001fea0003800200 */
.L_x_3:
[----:B------:R-:W-:Y:S01]  /*0610*/  BAR.SYNC.DEFER_BLOCKING 0x0 ;  /* 0x0000000000007b1d */ /* 0x000fe20000010000 */
[----:B------:R-:W-:-:S13]  /*0620*/  ISETP.GE.AND P0, PT, R0, UR8, PT ;  /* 0x0000000800007c0c */ /* 0x000fda000bf06270 */
[----:B------:R-:W-:Y:S05]  /*0630*/  @P0 EXIT ;  /* 0x000000000000094d */ /* 0x000fea0003800000 */
[----:B------:R-:W0:Y:S01]  /*0640*/  S2UR UR5, SR_CgaCtaId ;  /* 0x00000000000579c3 */ /* 0x000e220000008800 */
[----:B------:R-:W-:-:S07]  /*0650*/  UMOV UR4, 0x400 ;  /* 0x0000040000047882 */ /* 0x000fce0000000000 */
[----:B------:R-:W2:Y:S01]  /*0660*/  LDC.64 R6, c[0x0][0x388] ;  /* 0x0000e200ff067b82 */ /* 0x000ea20000000a00 */
[----:B0-----:R-:W-:-:S12]  /*0670*/  ULEA UR4, UR5, UR4, 0x18 ;  /* 0x0000000405047291 */ /* 0x001fd8000f8ec0ff */
.L_x_9:
[C---:B------:R-:W-:Y:S01]  /*0680*/  LEA R2, R0.reuse, UR4, 0x2 ;  /* 0x0000000400027c11 */ /* 0x040fe2000f8e10ff */
[----:B0-2---:R-:W-:-:S04]  /*0690*/  IMAD.WIDE R4, R0, 0x4, R6 ;  /* 0x0000000400047825 */ /* 0x005fc800078e0206 */
[----:B------:R-:W0:Y:S01]  /*06a0*/  LDS R9, [R2] ;  /* 0x0000000002097984 */ /* 0x000e220000000800 */
[----:B------:R-:W-:-:S05]  /*06b0*/  IMAD.IADD R0, R3, 0x1, R0 ;  /* 0x0000000103007824 */ /* 0x000fca00078e0200 */
[----:B------:R-:W-:Y:S01]  /*06c0*/  ISETP.GE.AND P0, PT, R0, UR8, PT ;  /* 0x0000000800007c0c */ /* 0x000fe2000bf06270 */
[----:B0-----:R0:W-:-:S12]  /*06d0*/  REDG.E.ADD.STRONG.GPU desc[UR6][R4.64], R9 ;  /* 0x000000090400798e */ /* 0x0011d8000c12e106 */
[----:B------:R-:W-:Y:S05]  /*06e0*/  @!P0 BRA `(.L_x_9) ;  /* 0xfffffffc00e48947 */ /* 0x000fea000383ffff */
[----:B------:R-:W-:Y:S05]  /*06f0*/  EXIT ;  /* 0x000000000000794d */ /* 0x000fea0003800000 */
.L_x_10:
[----:B------:R-:W-:-:S00]  /*0700*/  BRA `(.L_x_10) ;  /* 0xfffffffc00fc7947 */ /* 0x000fc0000383ffff */
[----:B------:R-:W-:-:S00]  /*0710*/  NOP ;  /* 0x0000000000007918 */ /* 0x000fc00000000000 */
        /* <DEDUP_REMOVED lines=14> */
.L_x_11:


//--------------------- .nv.shared._Z9histogramPiS_ii --------------------------
	.section	.nv.shared._Z9histogramPiS_ii,"aw",@nobits
	.sectionflags	@""
	.align	16
	.zero		1024


//--------------------- .nv.shared.reserved.0     --------------------------
	.section	.nv.shared.reserved.0,"aw",@nobits
	.weak		__nv_reservedSMEM_offset_0_alias
	.size		__nv_reservedSMEM_offset_0_alias, 0, 64
	.other		__nv_reservedSMEM_offset_0_alias,@"STO_CUDA_RESERVED_SHARED STV_DEFAULT"
__nv_reservedSMEM_offset_0_alias:
	.zero		0
	.zero		64


//--------------------- .nv.constant0._Z9histogramPiS_ii --------------------------
	.section	.nv.constant0._Z9histogramPiS_ii,"a",@progbits
	.sectionflags	@""
	.align	4
.nv.constant0._Z9histogramPiS_ii:
	.zero		920


//--------------------- SYMBOLS --------------------------

	.type		.nv.reservedSmem.offset0,@object
	.size		.nv.reservedSmem.offset0,0x4
	.type		.nv.reservedSmem.cap,@object
	.size		.nv.reservedSmem.cap,0x4
